//
// Generated by NVIDIA NVVM Compiler
//
// Compiler Build ID: CL-36424714
// Cuda compilation tools, release 13.0, V13.0.88
// Based on NVVM 20.0.0
//

.version 9.0
.target sm_100
.address_size 64

	// .globl	_Z15cuda_matrix_mulPfS_S_iii

.visible .entry _Z15cuda_matrix_mulPfS_S_iii(
	.param .u64 .ptr .align 1 _Z15cuda_matrix_mulPfS_S_iii_param_0,
	.param .u64 .ptr .align 1 _Z15cuda_matrix_mulPfS_S_iii_param_1,
	.param .u64 .ptr .align 1 _Z15cuda_matrix_mulPfS_S_iii_param_2,
	.param .u32 _Z15cuda_matrix_mulPfS_S_iii_param_3,
	.param .u32 _Z15cuda_matrix_mulPfS_S_iii_param_4,
	.param .u32 _Z15cuda_matrix_mulPfS_S_iii_param_5
)
{
	.reg .pred 	%p<13>;
	.reg .b32 	%r<41>;
	.reg .b32 	%f<68>;
	.reg .b64 	%rd<53>;

	ld.param.u64 	%rd7, [_Z15cuda_matrix_mulPfS_S_iii_param_0];
	ld.param.u64 	%rd8, [_Z15cuda_matrix_mulPfS_S_iii_param_1];
	ld.param.u64 	%rd6, [_Z15cuda_matrix_mulPfS_S_iii_param_2];
	ld.param.u32 	%r20, [_Z15cuda_matrix_mulPfS_S_iii_param_3];
	ld.param.u32 	%r18, [_Z15cuda_matrix_mulPfS_S_iii_param_4];
	ld.param.u32 	%r19, [_Z15cuda_matrix_mulPfS_S_iii_param_5];
	cvta.to.global.u64 	%rd1, %rd8;
	cvta.to.global.u64 	%rd2, %rd7;
	mov.u32 	%r21, %ctaid.x;
	mov.u32 	%r22, %ntid.x;
	mov.u32 	%r23, %tid.x;
	mad.lo.s32 	%r1, %r21, %r22, %r23;
	mov.u32 	%r24, %ctaid.y;
	mov.u32 	%r25, %ntid.y;
	mov.u32 	%r26, %tid.y;
	mad.lo.s32 	%r2, %r24, %r25, %r26;
	setp.ge.s32 	%p1, %r2, %r20;
	setp.ge.s32 	%p2, %r1, %r18;
	or.pred  	%p3, %p1, %p2;
	@%p3 bra 	$L__BB0_14;
	setp.lt.s32 	%p4, %r19, 1;
	mov.f32 	%f67, 0f00000000;
	@%p4 bra 	$L__BB0_13;
	mul.lo.s32 	%r3, %r19, %r2;
	and.b32  	%r4, %r19, 7;
	setp.lt.u32 	%p5, %r19, 8;
	mov.f32 	%f67, 0f00000000;
	mov.b32 	%r39, 0;
	@%p5 bra 	$L__BB0_5;
	and.b32  	%r39, %r19, 2147483640;
	neg.s32 	%r37, %r39;
	shl.b32 	%r7, %r18, 3;
	mul.wide.u32 	%rd9, %r3, 4;
	add.s64 	%rd10, %rd9, %rd2;
	add.s64 	%rd52, %rd10, 16;
	mov.f32 	%f67, 0f00000000;
	mul.wide.s32 	%rd13, %r18, 4;
	mov.u32 	%r36, %r1;
$L__BB0_4:
	.pragma "nounroll";
	ld.global.nc.f32 	%f17, [%rd52+-16];
	mul.wide.s32 	%rd11, %r36, 4;
	add.s64 	%rd12, %rd1, %rd11;
	ld.global.nc.f32 	%f18, [%rd12];
	fma.rn.f32 	%f19, %f17, %f18, %f67;
	ld.global.nc.f32 	%f20, [%rd52+-12];
	add.s64 	%rd14, %rd12, %rd13;
	ld.global.nc.f32 	%f21, [%rd14];
	fma.rn.f32 	%f22, %f20, %f21, %f19;
	ld.global.nc.f32 	%f23, [%rd52+-8];
	add.s64 	%rd15, %rd14, %rd13;
	ld.global.nc.f32 	%f24, [%rd15];
	fma.rn.f32 	%f25, %f23, %f24, %f22;
	ld.global.nc.f32 	%f26, [%rd52+-4];
	add.s64 	%rd16, %rd15, %rd13;
	ld.global.nc.f32 	%f27, [%rd16];
	fma.rn.f32 	%f28, %f26, %f27, %f25;
	ld.global.nc.f32 	%f29, [%rd52];
	add.s64 	%rd17, %rd16, %rd13;
	ld.global.nc.f32 	%f30, [%rd17];
	fma.rn.f32 	%f31, %f29, %f30, %f28;
	ld.global.nc.f32 	%f32, [%rd52+4];
	add.s64 	%rd18, %rd17, %rd13;
	ld.global.nc.f32 	%f33, [%rd18];
	fma.rn.f32 	%f34, %f32, %f33, %f31;
	ld.global.nc.f32 	%f35, [%rd52+8];
	add.s64 	%rd19, %rd18, %rd13;
	ld.global.nc.f32 	%f36, [%rd19];
	fma.rn.f32 	%f37, %f35, %f36, %f34;
	ld.global.nc.f32 	%f38, [%rd52+12];
	add.s64 	%rd20, %rd19, %rd13;
	ld.global.nc.f32 	%f39, [%rd20];
	fma.rn.f32 	%f67, %f38, %f39, %f37;
	add.s32 	%r37, %r37, 8;
	add.s32 	%r36, %r36, %r7;
	add.s64 	%rd52, %rd52, 32;
	setp.ne.s32 	%p6, %r37, 0;
	@%p6 bra 	$L__BB0_4;
$L__BB0_5:
	setp.eq.s32 	%p7, %r4, 0;
	@%p7 bra 	$L__BB0_13;
	and.b32  	%r13, %r19, 3;
	setp.lt.u32 	%p8, %r4, 4;
	@%p8 bra 	$L__BB0_8;
	add.s32 	%r28, %r39, %r3;
	mul.wide.u32 	%rd21, %r28, 4;
	add.s64 	%rd22, %rd2, %rd21;
	ld.global.nc.f32 	%f41, [%rd22];
	mad.lo.s32 	%r29, %r39, %r18, %r1;
	mul.wide.s32 	%rd23, %r29, 4;
	add.s64 	%rd24, %rd1, %rd23;
	ld.global.nc.f32 	%f42, [%rd24];
	fma.rn.f32 	%f43, %f41, %f42, %f67;
	cvt.u64.u32 	%rd25, %r3;
	cvt.u64.u32 	%rd26, %r39;
	add.s64 	%rd27, %rd26, %rd25;
	shl.b64 	%rd28, %rd27, 2;
	add.s64 	%rd29, %rd2, %rd28;
	ld.global.nc.f32 	%f44, [%rd29+4];
	mul.wide.s32 	%rd30, %r18, 4;
	add.s64 	%rd31, %rd24, %rd30;
	ld.global.nc.f32 	%f45, [%rd31];
	fma.rn.f32 	%f46, %f44, %f45, %f43;
	ld.global.nc.f32 	%f47, [%rd29+8];
	add.s64 	%rd32, %rd31, %rd30;
	ld.global.nc.f32 	%f48, [%rd32];
	fma.rn.f32 	%f49, %f47, %f48, %f46;
	ld.global.nc.f32 	%f50, [%rd29+12];
	add.s64 	%rd33, %rd32, %rd30;
	ld.global.nc.f32 	%f51, [%rd33];
	fma.rn.f32 	%f67, %f50, %f51, %f49;
	add.s32 	%r39, %r39, 4;
$L__BB0_8:
	setp.eq.s32 	%p9, %r13, 0;
	@%p9 bra 	$L__BB0_13;
	setp.eq.s32 	%p10, %r13, 1;
	@%p10 bra 	$L__BB0_11;
	add.s32 	%r30, %r39, %r3;
	mul.wide.u32 	%rd34, %r30, 4;
	add.s64 	%rd35, %rd2, %rd34;
	ld.global.nc.f32 	%f53, [%rd35];
	mad.lo.s32 	%r31, %r39, %r18, %r1;
	mul.wide.s32 	%rd36, %r31, 4;
	add.s64 	%rd37, %rd1, %rd36;
	ld.global.nc.f32 	%f54, [%rd37];
	fma.rn.f32 	%f55, %f53, %f54, %f67;
	cvt.u64.u32 	%rd38, %r3;
	cvt.u64.u32 	%rd39, %r39;
	add.s64 	%rd40, %rd39, %rd38;
	shl.b64 	%rd41, %rd40, 2;
	add.s64 	%rd42, %rd2, %rd41;
	ld.global.nc.f32 	%f56, [%rd42+4];
	mul.wide.s32 	%rd43, %r18, 4;
	add.s64 	%rd44, %rd37, %rd43;
	ld.global.nc.f32 	%f57, [%rd44];
	fma.rn.f32 	%f67, %f56, %f57, %f55;
	add.s32 	%r39, %r39, 2;
$L__BB0_11:
	and.b32  	%r32, %r19, 1;
	setp.eq.b32 	%p11, %r32, 1;
	not.pred 	%p12, %p11;
	@%p12 bra 	$L__BB0_13;
	add.s32 	%r33, %r39, %r3;
	mul.wide.u32 	%rd45, %r33, 4;
	add.s64 	%rd46, %rd2, %rd45;
	ld.global.nc.f32 	%f58, [%rd46];
	mad.lo.s32 	%r34, %r39, %r18, %r1;
	mul.wide.s32 	%rd47, %r34, 4;
	add.s64 	%rd48, %rd1, %rd47;
	ld.global.nc.f32 	%f59, [%rd48];
	fma.rn.f32 	%f67, %f58, %f59, %f67;
$L__BB0_13:
	mad.lo.s32 	%r35, %r18, %r2, %r1;
	cvta.to.global.u64 	%rd49, %rd6;
	mul.wide.s32 	%rd50, %r35, 4;
	add.s64 	%rd51, %rd49, %rd50;
	st.global.f32 	[%rd51], %f67;
$L__BB0_14:
	ret;

}


// ===== COMPILED SASS (sm_100) =====

	.target	sm_100

	.elftype	@"ET_EXEC"


//--------------------- .note.nv.tkinfo           --------------------------
	.section	.note.nv.tkinfo,"",@"SHT_NOTE"
	.sectionflags	@"SHF_NOTE_NV_TKINFO"
	.tkinfo
        /*0018*/ 	.word	0x00000002
        /*0030*/ 	.string	""
        /*0030*/ 	.string	"ptxas"
        /*0030*/ 	.string	"Cuda compilation tools, release 13.0, V13.0.88"
        /*0030*/ 	.string	"Build cuda_13.0.r13.0/compiler.36424714_0"
        /*0030*/ 	.string	"-arch sm_100 -m 64 "



//--------------------- .note.nv.cuinfo           --------------------------
	.section	.note.nv.cuinfo,"",@"SHT_NOTE"
	.sectionflags	@"SHF_NOTE_NV_CUINFO"
        /*0018*/ 	.short	0x0002
        /*001a*/ 	.short	0x0064
        /*001c*/ 	.short	0x0082
	.zero		2


//--------------------- .nv.info                  --------------------------
	.section	.nv.info,"",@"SHT_CUDA_INFO"
	.align	4


	//----- nvinfo : EIATTR_REGCOUNT
	.align		4
        /*0000*/ 	.byte	0x04, 0x2f
        /*0002*/ 	.short	(.L_1 - .L_0)
	.align		4
.L_0:
        /*0004*/ 	.word	index@(_Z15cuda_matrix_mulPfS_S_iii)
        /*0008*/ 	.word	0x00000020


	//----- nvinfo : EIATTR_FRAME_SIZE
	.align		4
.L_1:
        /*000c*/ 	.byte	0x04, 0x11
        /*000e*/ 	.short	(.L_3 - .L_2)
	.align		4
.L_2:
        /*0010*/ 	.word	index@(_Z15cuda_matrix_mulPfS_S_iii)
        /*0014*/ 	.word	0x00000000


	//----- nvinfo : EIATTR_MIN_STACK_SIZE
	.align		4
.L_3:
        /*0018*/ 	.byte	0x04, 0x12
        /*001a*/ 	.short	(.L_5 - .L_4)
	.align		4
.L_4:
        /*001c*/ 	.word	index@(_Z15cuda_matrix_mulPfS_S_iii)
        /*0020*/ 	.word	0x00000000
.L_5:


//--------------------- .nv.compat                --------------------------
	.section	.nv.compat,"",@"SHT_CUDA_COMPAT_INFO"
	.align	4
        /*0000*/ 	.byte	0x02, 0x09, 0x00, 0x00, 0x02, 0x02, 0x01, 0x00, 0x02, 0x05, 0x05, 0x00, 0x03, 0x07, 0x01, 0x01
        /*0010*/ 	.byte	0x02, 0x03, 0x00, 0x00, 0x02, 0x06, 0x01, 0x00, 0x04, 0x0b, 0x08, 0x00, 0x09, 0x00, 0x00, 0x00
        /*0020*/ 	.byte	0x00, 0x00, 0x00, 0x00


//--------------------- .nv.info._Z15cuda_matrix_mulPfS_S_iii --------------------------
	.section	.nv.info._Z15cuda_matrix_mulPfS_S_iii,"",@"SHT_CUDA_INFO"
	.sectionflags	@""
	.align	4


	//----- nvinfo : EIATTR_CUDA_API_VERSION
	.align		4
        /*0000*/ 	.byte	0x04, 0x37
        /*0002*/ 	.short	(.L_7 - .L_6)
.L_6:
        /*0004*/ 	.word	0x00000082


	//----- nvinfo : EIATTR_KPARAM_INFO
	.align		4
.L_7:
        /*0008*/ 	.byte	0x04, 0x17
        /*000a*/ 	.short	(.L_9 - .L_8)
.L_8:
        /*000c*/ 	.word	0x00000000
        /*0010*/ 	.short	0x0005
        /*0012*/ 	.short	0x0020
        /*0014*/ 	.byte	0x00, 0xf0, 0x11, 0x00


	//----- nvinfo : EIATTR_KPARAM_INFO
	.align		4
.L_9:
        /*0018*/ 	.byte	0x04, 0x17
        /*001a*/ 	.short	(.L_11 - .L_10)
.L_10:
        /*001c*/ 	.word	0x00000000
        /*0020*/ 	.short	0x0004
        /*0022*/ 	.short	0x001c
        /*0024*/ 	.byte	0x00, 0xf0, 0x11, 0x00


	//----- nvinfo : EIATTR_KPARAM_INFO
	.align		4
.L_11:
        /*0028*/ 	.byte	0x04, 0x17
        /*002a*/ 	.short	(.L_13 - .L_12)
.L_12:
        /*002c*/ 	.word	0x00000000
        /*0030*/ 	.short	0x0003
        /*0032*/ 	.short	0x0018
        /*0034*/ 	.byte	0x00, 0xf0, 0x11, 0x00


	//----- nvinfo : EIATTR_KPARAM_INFO
	.align		4
.L_13:
        /*0038*/ 	.byte	0x04, 0x17
        /*003a*/ 	.short	(.L_15 - .L_14)
.L_14:
        /*003c*/ 	.word	0x00000000
        /*0040*/ 	.short	0x0002
        /*0042*/ 	.short	0x0010
        /*0044*/ 	.byte	0x00, 0xf5, 0x21, 0x00


	//----- nvinfo : EIATTR_KPARAM_INFO
	.align		4
.L_15:
        /*0048*/ 	.byte	0x04, 0x17
        /*004a*/ 	.short	(.L_17 - .L_16)
.L_16:
        /*004c*/ 	.word	0x00000000
        /*0050*/ 	.short	0x0001
        /*0052*/ 	.short	0x0008
        /*0054*/ 	.byte	0x00, 0xf5, 0x21, 0x00


	//----- nvinfo : EIATTR_KPARAM_INFO
	.align		4
.L_17:
        /*0058*/ 	.byte	0x04, 0x17
        /*005a*/ 	.short	(.L_19 - .L_18)
.L_18:
        /*005c*/ 	.word	0x00000000
        /*0060*/ 	.short	0x0000
        /*0062*/ 	.short	0x0000
        /*0064*/ 	.byte	0x00, 0xf5, 0x21, 0x00


	//----- nvinfo : EIATTR_SPARSE_MMA_MASK
	.align		4
.L_19:
        /*0068*/ 	.byte	0x03, 0x50
        /*006a*/ 	.short	0x0000


	//----- nvinfo : EIATTR_MAXREG_COUNT
	.align		4
        /*006c*/ 	.byte	0x03, 0x1b
        /*006e*/ 	.short	0x00ff


	//----- nvinfo : EIATTR_MERCURY_ISA_VERSION
	.align		4
        /*0070*/ 	.byte	0x03, 0x5f
        /*0072*/ 	.short	0x0101


	//----- nvinfo : EIATTR_VRC_CTA_INIT_COUNT
	.align		4
        /*0074*/ 	.byte	0x02, 0x4a
	.zero		1
	.zero		1


	//----- nvinfo : EIATTR_EXIT_INSTR_OFFSETS
	.align		4
        /*0078*/ 	.byte	0x04, 0x1c
        /*007a*/ 	.short	(.L_21 - .L_20)


	//   ....[0]....
.L_20:
        /*007c*/ 	.word	0x000000c0


	//   ....[1]....
        /*0080*/ 	.word	0x000008e0


	//----- nvinfo : EIATTR_CBANK_PARAM_SIZE
	.align		4
.L_21:
        /*0084*/ 	.byte	0x03, 0x19
        /*0086*/ 	.short	0x0024


	//----- nvinfo : EIATTR_PARAM_CBANK
	.align		4
        /*0088*/ 	.byte	0x04, 0x0a
        /*008a*/ 	.short	(.L_23 - .L_22)
	.align		4
.L_22:
        /*008c*/ 	.word	index@(.nv.constant0._Z15cuda_matrix_mulPfS_S_iii)
        /*0090*/ 	.short	0x0380
        /*0092*/ 	.short	0x0024


	//----- nvinfo : EIATTR_SW_WAR
	.align		4
.L_23:
        /*0094*/ 	.byte	0x04, 0x36
        /*0096*/ 	.short	(.L_25 - .L_24)
.L_24:
        /*0098*/ 	.word	0x00000008
.L_25:


//--------------------- .nv.callgraph             --------------------------
	.section	.nv.callgraph,"",@"SHT_CUDA_CALLGRAPH"
	.align	4
	.sectionentsize	8
	.align		4
        /*0000*/ 	.word	0x00000000
	.align		4
        /*0004*/ 	.word	0xffffffff
	.align		4
        /*0008*/ 	.word	0x00000000
	.align		4
        /*000c*/ 	.word	0xfffffffe
	.align		4
        /*0010*/ 	.word	0x00000000
	.align		4
        /*0014*/ 	.word	0xfffffffd
	.align		4
        /*0018*/ 	.word	0x00000000
	.align		4
        /*001c*/ 	.word	0xfffffffc


//--------------------- .text._Z15cuda_matrix_mulPfS_S_iii --------------------------
	.section	.text._Z15cuda_matrix_mulPfS_S_iii,"ax",@progbits
	.align	128
        .global         _Z15cuda_matrix_mulPfS_S_iii
        .type           _Z15cuda_matrix_mulPfS_S_iii,@function
        .size           _Z15cuda_matrix_mulPfS_S_iii,(.L_x_5 - _Z15cuda_matrix_mulPfS_S_iii)
        .other          _Z15cuda_matrix_mulPfS_S_iii,@"STO_CUDA_ENTRY STV_DEFAULT"
_Z15cuda_matrix_mulPfS_S_iii:
.text._Z15cuda_matrix_mulPfS_S_iii:
[----:B------:R-:W-:Y:S01]  /*0000*/  LDC R1, c[0x0][0x37c] ;  /* 0x0000df00ff017b82 */ /* 0x000fe20000000800 */
[----:B------:R-:W0:Y:S07]  /*0010*/  S2R R5, SR_TID.X ;  /* 0x0000000000057919 */ /* 0x000e2e0000002100 */
[----:B------:R-:W0:Y:S01]  /*0020*/  S2UR UR4, SR_CTAID.X ;  /* 0x00000000000479c3 */ /* 0x000e220000002500 */
[----:B------:R-:W1:Y:S07]  /*0030*/  S2R R4, SR_TID.Y ;  /* 0x0000000000047919 */ /* 0x000e6e0000002200 */
[----:B------:R-:W0:Y:S08]  /*0040*/  LDC R0, c[0x0][0x360] ;  /* 0x0000d800ff007b82 */ /* 0x000e300000000800 */
[----:B------:R-:W1:Y:S08]  /*0050*/  S2UR UR5, SR_CTAID.Y ;  /* 0x00000000000579c3 */ /* 0x000e700000002600 */
[----:B------:R-:W1:Y:S08]  /*0060*/  LDC R19, c[0x0][0x364] ;  /* 0x0000d900ff137b82 */ /* 0x000e700000000800 */
[----:B------:R-:W2:Y:S01]  /*0070*/  LDC.64 R2, c[0x0][0x398] ;  /* 0x0000e600ff027b82 */ /* 0x000ea20000000a00 */
[----:B0-----:R-:W-:-:S02]  /*0080*/  IMAD R0, R0, UR4, R5 ;  /* 0x0000000400007c24 */ /* 0x001fc4000f8e0205 */
[----:B-1----:R-:W-:-:S03]  /*0090*/  IMAD R19, R19, UR5, R4 ;  /* 0x0000000513137c24 */ /* 0x002fc6000f8e0204 */
[----:B--2---:R-:W-:-:S04]  /*00a0*/  ISETP.GE.AND P0, PT, R0, R3, PT ;  /* 0x000000030000720c */ /* 0x004fc80003f06270 */
[----:B------:R-:W-:-:S13]  /*00b0*/  ISETP.GE.OR P0, PT, R19, R2, P0 ;  /* 0x000000021300720c */ /* 0x000fda0000706670 */
[----:B------:R-:W-:Y:S05]  /*00c0*/  @P0 EXIT ;  /* 0x000000000000094d */ /* 0x000fea0003800000 */
[----:B------:R-:W0:Y:S01]  /*00d0*/  LDC R2, c[0x0][0x3a0] ;  /* 0x0000e800ff027b82 */ /* 0x000e220000000800 */
[----:B------:R-:W1:Y:S01]  /*00e0*/  LDCU.64 UR4, c[0x0][0x358] ;  /* 0x00006b00ff0477ac */ /* 0x000e620008000a00 */
[----:B------:R-:W-:Y:S01]  /*00f0*/  HFMA2 R24, -RZ, RZ, 0, 0 ;  /* 0x00000000ff187431 */ /* 0x000fe200000001ff */
[----:B0-----:R-:W-:-:S13]  /*0100*/  ISETP.GE.AND P0, PT, R2, 0x1, PT ;  /* 0x000000010200780c */ /* 0x001fda0003f06270 */
[----:B-1----:R-:W-:Y:S05]  /*0110*/  @!P0 BRA `(.L_x_0) ;  /* 0x0000000400e08947 */ /* 0x002fea0003800000 */
[C---:B------:R-:W-:Y:S01]  /*0120*/  ISETP.GE.U32.AND P1, PT, R2.reuse, 0x8, PT ;  /* 0x000000080200780c */ /* 0x040fe20003f26070 */
[----:B------:R-:W-:Y:S01]  /*0130*/  IMAD R20, R19, R2, RZ ;  /* 0x0000000213147224 */ /* 0x000fe200078e02ff */
[----:B------:R-:W-:Y:S02]  /*0140*/  LOP3.LUT R27, R2, 0x7, RZ, 0xc0, !PT ;  /* 0x00000007021b7812 */ /* 0x000fe400078ec0ff */
[----:B------:R-:W-:Y:S02]  /*0150*/  MOV R24, RZ ;  /* 0x000000ff00187202 */ /* 0x000fe40000000f00 */
[----:B------:R-:W-:Y:S02]  /*0160*/  ISETP.NE.AND P0, PT, R27, RZ, PT ;  /* 0x000000ff1b00720c */ /* 0x000fe40003f05270 */
[----:B------:R-:W-:-:S05]  /*0170*/  MOV R21, RZ ;  /* 0x000000ff00157202 */ /* 0x000fca0000000f00 */
[----:B------:R-:W-:Y:S06]  /*0180*/  @!P1 BRA `(.L_x_1) ;  /* 0x0000000000c49947 */ /* 0x000fec0003800000 */
[----:B------:R-:W0:Y:S01]  /*0190*/  LDC.64 R4, c[0x0][0x380] ;  /* 0x0000e000ff047b82 */ /* 0x000e220000000a00 */
[----:B------:R-:W-:Y:S02]  /*01a0*/  LOP3.LUT R21, R2, 0x7ffffff8, RZ, 0xc0, !PT ;  /* 0x7ffffff802157812 */ /* 0x000fe400078ec0ff */
[----:B------:R-:W-:Y:S02]  /*01b0*/  MOV R24, RZ ;  /* 0x000000ff00187202 */ /* 0x000fe40000000f00 */
[----:B------:R-:W-:Y:S02]  /*01c0*/  MOV R18, R0 ;  /* 0x0000000000127202 */ /* 0x000fe40000000f00 */
[----:B------:R-:W-:Y:S01]  /*01d0*/  IADD3 R22, PT, PT, -R21, RZ, RZ ;  /* 0x000000ff15167210 */ /* 0x000fe20007ffe1ff */
[----:B0-----:R-:W-:-:S03]  /*01e0*/  IMAD.WIDE.U32 R4, R20, 0x4, R4 ;  /* 0x0000000414047825 */ /* 0x001fc600078e0004 */
[----:B------:R-:W-:-:S04]  /*01f0*/  IADD3 R6, P1, PT, R4, 0x10, RZ ;  /* 0x0000001004067810 */ /* 0x000fc80007f3e0ff */
[----:B------:R-:W-:-:S09]  /*0200*/  IADD3.X R7, PT, PT, RZ, R5, RZ, P1, !PT ;  /* 0x00000005ff077210 */ /* 0x000fd20000ffe4ff */
.L_x_2:
[----:B------:R-:W0:Y:S01]  /*0210*/  LDC.64 R16, c[0x0][0x388] ;  /* 0x0000e200ff107b82 */ /* 0x000e220000000a00 */
[----:B------:R-:W-:Y:S02]  /*0220*/  MOV R4, R6 ;  /* 0x0000000600047202 */ /* 0x000fe40000000f00 */
[----:B------:R-:W-:-:S05]  /*0230*/  MOV R5, R7 ;  /* 0x0000000700057202 */ /* 0x000fca0000000f00 */
[----:B------:R-:W2:Y:S04]  /*0240*/  LDG.E.CONSTANT R25, desc[UR4][R4.64+-0x10] ;  /* 0xfffff00404197981 */ /* 0x000ea8000c1e9900 */
[----:B------:R-:W3:Y:S04]  /*0250*/  LDG.E.CONSTANT R23, desc[UR4][R4.64+-0xc] ;  /* 0xfffff40404177981 */ /* 0x000ee8000c1e9900 */
[----:B------:R-:W4:Y:S04]  /*0260*/  LDG.E.CONSTANT R29, desc[UR4][R4.64+-0x8] ;  /* 0xfffff804041d7981 */ /* 0x000f28000c1e9900 */
[----:B------:R-:W5:Y:S01]  /*0270*/  LDG.E.CONSTANT R28, desc[UR4][R4.64+-0x4] ;  /* 0xfffffc04041c7981 */ /* 0x000f62000c1e9900 */
[----:B0-----:R-:W-:-:S05]  /*0280*/  IMAD.WIDE R16, R18, 0x4, R16 ;  /* 0x0000000412107825 */ /* 0x001fca00078e0210 */
[----:B------:R0:W2:Y:S01]  /*0290*/  LDG.E.CONSTANT R26, desc[UR4][R16.64] ;  /* 0x00000004101a7981 */ /* 0x0000a2000c1e9900 */
[----:B------:R-:W-:-:S04]  /*02a0*/  IMAD.WIDE R14, R3, 0x4, R16 ;  /* 0x00000004030e7825 */ /* 0x000fc800078e0210 */
[C---:B------:R-:W-:Y:S02]  /*02b0*/  IMAD.WIDE R6, R3.reuse, 0x4, R14 ;  /* 0x0000000403067825 */ /* 0x040fe400078e020e */
[----:B------:R-:W3:Y:S02]  /*02c0*/  LDG.E.CONSTANT R14, desc[UR4][R14.64] ;  /* 0x000000040e0e7981 */ /* 0x000ee4000c1e9900 */
[C---:B------:R-:W-:Y:S02]  /*02d0*/  IMAD.WIDE R10, R3.reuse, 0x4, R6 ;  /* 0x00000004030a7825 */ /* 0x040fe400078e0206 */
[----:B------:R-:W4:Y:S02]  /*02e0*/  LDG.E.CONSTANT R6, desc[UR4][R6.64] ;  /* 0x0000000406067981 */ /* 0x000f24000c1e9900 */
[C---:B------:R-:W-:Y:S02]  /*02f0*/  IMAD.WIDE R8, R3.reuse, 0x4, R10 ;  /* 0x0000000403087825 */ /* 0x040fe400078e020a */
[----:B------:R-:W5:Y:S02]  /*0300*/  LDG.E.CONSTANT R10, desc[UR4][R10.64] ;  /* 0x000000040a0a7981 */ /* 0x000f64000c1e9900 */
[----:B------:R-:W-:-:S02]  /*0310*/  IMAD.WIDE R12, R3, 0x4, R8 ;  /* 0x00000004030c7825 */ /* 0x000fc400078e0208 */
[----:B------:R-:W5:Y:S04]  /*0320*/  LDG.E.CONSTANT R7, desc[UR4][R4.64] ;  /* 0x0000000404077981 */ /* 0x000f68000c1e9900 */
[----:B------:R-:W5:Y:S01]  /*0330*/  LDG.E.CONSTANT R8, desc[UR4][R8.64] ;  /* 0x0000000408087981 */ /* 0x000f62000c1e9900 */
[----:B0-----:R-:W-:-:S03]  /*0340*/  IMAD.WIDE R16, R3, 0x4, R12 ;  /* 0x0000000403107825 */ /* 0x001fc600078e020c */
[----:B------:R-:W5:Y:S04]  /*0350*/  LDG.E.CONSTANT R12, desc[UR4][R12.64] ;  /* 0x000000040c0c7981 */ /* 0x000f68000c1e9900 */
[----:B------:R-:W5:Y:S04]  /*0360*/  LDG.E.CONSTANT R15, desc[UR4][R16.64] ;  /* 0x00000004100f7981 */ /* 0x000f68000c1e9900 */
[----:B------:R-:W5:Y:S04]  /*0370*/  LDG.E.CONSTANT R9, desc[UR4][R4.64+0x4] ;  /* 0x0000040404097981 */ /* 0x000f68000c1e9900 */
[----:B------:R-:W5:Y:S01]  /*0380*/  LDG.E.CONSTANT R11, desc[UR4][R4.64+0xc] ;  /* 0x00000c04040b7981 */ /* 0x000f62000c1e9900 */
[----:B--2---:R-:W-:Y:S01]  /*0390*/  FFMA R26, R25, R26, R24 ;  /* 0x0000001a191a7223 */ /* 0x004fe20000000018 */
[----:B------:R-:W-:-:S02]  /*03a0*/  IMAD.WIDE R24, R3, 0x4, R16 ;  /* 0x0000000403187825 */ /* 0x000fc400078e0210 */
[----:B------:R-:W2:Y:S04]  /*03b0*/  LDG.E.CONSTANT R16, desc[UR4][R4.64+0x8] ;  /* 0x0000080404107981 */ /* 0x000ea8000c1e9900 */
[----:B------:R-:W2:Y:S01]  /*03c0*/  LDG.E.CONSTANT R24, desc[UR4][R24.64] ;  /* 0x0000000418187981 */ /* 0x000ea2000c1e9900 */
[----:B---3--:R-:W-:Y:S01]  /*03d0*/  FFMA R14, R23, R14, R26 ;  /* 0x0000000e170e7223 */ /* 0x008fe2000000001a */
[----:B------:R-:W-:-:S03]  /*03e0*/  IADD3 R22, PT, PT, R22, 0x8, RZ ;  /* 0x0000000816167810 */ /* 0x000fc60007ffe0ff */
[----:B----4-:R-:W-:Y:S01]  /*03f0*/  FFMA R29, R29, R6, R14 ;  /* 0x000000061d1d7223 */ /* 0x010fe2000000000e */
[----:B------:R-:W-:-:S03]  /*0400*/  ISETP.NE.AND P1, PT, R22, RZ, PT ;  /* 0x000000ff1600720c */ /* 0x000fc60003f25270 */
[----:B-----5:R-:W-:Y:S01]  /*0410*/  FFMA R10, R28, R10, R29 ;  /* 0x0000000a1c0a7223 */ /* 0x020fe2000000001d */
[----:B------:R-:W-:-:S03]  /*0420*/  IADD3 R6, P2, PT, R4, 0x20, RZ ;  /* 0x0000002004067810 */ /* 0x000fc60007f5e0ff */
[----:B------:R-:W-:Y:S01]  /*0430*/  FFMA R8, R7, R8, R10 ;  /* 0x0000000807087223 */ /* 0x000fe2000000000a */
[----:B------:R-:W-:Y:S02]  /*0440*/  IADD3.X R7, PT, PT, RZ, R5, RZ, P2, !PT ;  /* 0x00000005ff077210 */ /* 0x000fe400017fe4ff */
[----:B------:R-:W-:Y:S01]  /*0450*/  LEA R18, R3, R18, 0x3 ;  /* 0x0000001203127211 */ /* 0x000fe200078e18ff */
[----:B------:R-:W-:-:S04]  /*0460*/  FFMA R9, R9, R12, R8 ;  /* 0x0000000c09097223 */ /* 0x000fc80000000008 */
[----:B--2---:R-:W-:-:S04]  /*0470*/  FFMA R16, R16, R15, R9 ;  /* 0x0000000f10107223 */ /* 0x004fc80000000009 */
[----:B------:R-:W-:Y:S01]  /*0480*/  FFMA R24, R11, R24, R16 ;  /* 0x000000180b187223 */ /* 0x000fe20000000010 */
[----:B------:R-:W-:Y:S06]  /*0490*/  @P1 BRA `(.L_x_2) ;  /* 0xfffffffc005c1947 */ /* 0x000fec000383ffff */
.L_x_1:
[----:B------:R-:W-:Y:S05]  /*04a0*/  @!P0 BRA `(.L_x_0) ;  /* 0x0000000000fc8947 */ /* 0x000fea0003800000 */
[----:B------:R-:W-:Y:S02]  /*04b0*/  ISETP.GE.U32.AND P1, PT, R27, 0x4, PT ;  /* 0x000000041b00780c */ /* 0x000fe40003f26070 */
[----:B------:R-:W-:-:S04]  /*04c0*/  LOP3.LUT R16, R2, 0x3, RZ, 0xc0, !PT ;  /* 0x0000000302107812 */ /* 0x000fc800078ec0ff */
[----:B------:R-:W-:-:S07]  /*04d0*/  ISETP.NE.AND P0, PT, R16, RZ, PT ;  /* 0x000000ff1000720c */ /* 0x000fce0003f05270 */
[----:B------:R-:W-:Y:S06]  /*04e0*/  @!P1 BRA `(.L_x_3) ;  /* 0x00000000006c9947 */ /* 0x000fec0003800000 */
[----:B------:R-:W0:Y:S01]  /*04f0*/  LDC.64 R6, c[0x0][0x388] ;  /* 0x0000e200ff067b82 */ /* 0x000e220000000a00 */
[----:B------:R-:W1:Y:S01]  /*0500*/  LDCU.64 UR6, c[0x0][0x380] ;  /* 0x00007000ff0677ac */ /* 0x000e620008000a00 */
[----:B------:R-:W-:Y:S01]  /*0510*/  IMAD R9, R21, R3, R0 ;  /* 0x0000000315097224 */ /* 0x000fe200078e0200 */
[CC--:B------:R-:W-:Y:S02]  /*0520*/  IADD3 R5, PT, PT, R20.reuse, R21.reuse, RZ ;  /* 0x0000001514057210 */ /* 0x0c0fe40007ffe0ff */
[----:B------:R-:W-:-:S03]  /*0530*/  IADD3 R10, P1, PT, R20, R21, RZ ;  /* 0x00000015140a7210 */ /* 0x000fc60007f3e0ff */
[----:B------:R-:W2:Y:S01]  /*0540*/  LDC.64 R14, c[0x0][0x380] ;  /* 0x0000e000ff0e7b82 */ /* 0x000ea20000000a00 */
[----:B0-----:R-:W-:-:S04]  /*0550*/  IMAD.WIDE R6, R9, 0x4, R6 ;  /* 0x0000000409067825 */ /* 0x001fc800078e0206 */
[----:B------:R-:W-:Y:S02]  /*0560*/  IMAD.WIDE R8, R3, 0x4, R6 ;  /* 0x0000000403087825 */ /* 0x000fe400078e0206 */
[----:B------:R-:W3:Y:S02]  /*0570*/  LDG.E.CONSTANT R6, desc[UR4][R6.64] ;  /* 0x0000000406067981 */ /* 0x000ee4000c1e9900 */
[----:B--2---:R-:W-:Y:S01]  /*0580*/  IMAD.WIDE.U32 R14, R5, 0x4, R14 ;  /* 0x00000004050e7825 */ /* 0x004fe200078e000e */
[----:B------:R-:W-:Y:S02]  /*0590*/  IADD3.X R5, PT, PT, RZ, RZ, RZ, P1, !PT ;  /* 0x000000ffff057210 */ /* 0x000fe40000ffe4ff */
[----:B-1----:R-:W-:-:S03]  /*05a0*/  LEA R4, P1, R10, UR6, 0x2 ;  /* 0x000000060a047c11 */ /* 0x002fc6000f8210ff */
[----:B------:R-:W3:Y:S01]  /*05b0*/  LDG.E.CONSTANT R15, desc[UR4][R14.64] ;  /* 0x000000040e0f7981 */ /* 0x000ee2000c1e9900 */
[----:B------:R-:W-:Y:S01]  /*05c0*/  LEA.HI.X R5, R10, UR7, R5, 0x2, P1 ;  /* 0x000000070a057c11 */ /* 0x000fe200088f1405 */
[C---:B------:R-:W-:Y:S02]  /*05d0*/  IMAD.WIDE R10, R3.reuse, 0x4, R8 ;  /* 0x00000004030a7825 */ /* 0x040fe400078e0208 */
[----:B------:R-:W2:Y:S04]  /*05e0*/  LDG.E.CONSTANT R8, desc[UR4][R8.64] ;  /* 0x0000000408087981 */ /* 0x000ea8000c1e9900 */
[----:B------:R-:W2:Y:S01]  /*05f0*/  LDG.E.CONSTANT R17, desc[UR4][R4.64+0x4] ;  /* 0x0000040404117981 */ /* 0x000ea2000c1e9900 */
[----:B------:R-:W-:-:S03]  /*0600*/  IMAD.WIDE R12, R3, 0x4, R10 ;  /* 0x00000004030c7825 */ /* 0x000fc600078e020a */
[----:B------:R-:W4:Y:S04]  /*0610*/  LDG.E.CONSTANT R22, desc[UR4][R10.64] ;  /* 0x000000040a167981 */ /* 0x000f28000c1e9900 */
[----:B------:R-:W4:Y:S04]  /*0620*/  LDG.E.CONSTANT R18, desc[UR4][R4.64+0x8] ;  /* 0x0000080404127981 */ /* 0x000f28000c1e9900 */
[----:B------:R-:W5:Y:S04]  /*0630*/  LDG.E.CONSTANT R26, desc[UR4][R4.64+0xc] ;  /* 0x00000c04041a7981 */ /* 0x000f68000c1e9900 */
[----:B------:R-:W5:Y:S01]  /*0640*/  LDG.E.CONSTANT R12, desc[UR4][R12.64] ;  /* 0x000000040c0c7981 */ /* 0x000f62000c1e9900 */
[----:B------:R-:W-:Y:S01]  /*0650*/  IADD3 R21, PT, PT, R21, 0x4, RZ ;  /* 0x0000000415157810 */ /* 0x000fe20007ffe0ff */
[----:B---3--:R-:W-:-:S04]  /*0660*/  FFMA R24, R15, R6, R24 ;  /* 0x000000060f187223 */ /* 0x008fc80000000018 */
[----:B--2---:R-:W-:-:S04]  /*0670*/  FFMA R17, R17, R8, R24 ;  /* 0x0000000811117223 */ /* 0x004fc80000000018 */
[----:B----4-:R-:W-:-:S04]  /*0680*/  FFMA R17, R18, R22, R17 ;  /* 0x0000001612117223 */ /* 0x010fc80000000011 */
[----:B-----5:R-:W-:-:S07]  /*0690*/  FFMA R24, R26, R12, R17 ;  /* 0x0000000c1a187223 */ /* 0x020fce0000000011 */
.L_x_3:
[----:B------:R-:W-:Y:S05]  /*06a0*/  @!P0 BRA `(.L_x_0) ;  /* 0x00000000007c8947 */ /* 0x000fea0003800000 */
[----:B------:R-:W-:Y:S01]  /*06b0*/  ISETP.NE.AND P1, PT, R16, 0x1, PT ;  /* 0x000000011000780c */ /* 0x000fe20003f25270 */
[----:B------:R-:W0:Y:S01]  /*06c0*/  LDC.64 R12, c[0x0][0x380] ;  /* 0x0000e000ff0c7b82 */ /* 0x000e220000000a00 */
[----:B------:R-:W-:-:S04]  /*06d0*/  LOP3.LUT R2, R2, 0x1, RZ, 0xc0, !PT ;  /* 0x0000000102027812 */ /* 0x000fc800078ec0ff */
[----:B------:R-:W-:-:S03]  /*06e0*/  ISETP.NE.U32.AND P0, PT, R2, 0x1, PT ;  /* 0x000000010200780c */ /* 0x000fc60003f05070 */
[----:B------:R-:W1:Y:S04]  /*06f0*/  LDC.64 R10, c[0x0][0x388] ;  /* 0x0000e200ff0a7b82 */ /* 0x000e680000000a00 */
[CC--:B------:R-:W-:Y:S02]  /*0700*/  @P1 IADD3 R15, PT, PT, R20.reuse, R21.reuse, RZ ;  /* 0x00000015140f1210 */ /* 0x0c0fe40007ffe0ff */
[----:B------:R-:W-:Y:S02]  /*0710*/  @P1 IADD3 R2, P2, PT, R20, R21, RZ ;  /* 0x0000001514021210 */ /* 0x000fe40007f5e0ff */
[----:B------:R-:W2:Y:S02]  /*0720*/  @P1 LDC.64 R4, c[0x0][0x380] ;  /* 0x0000e000ff041b82 */ /* 0x000ea40000000a00 */
[----:B------:R-:W-:-:S06]  /*0730*/  @P1 IADD3.X R14, PT, PT, RZ, RZ, RZ, P2, !PT ;  /* 0x000000ffff0e1210 */ /* 0x000fcc00017fe4ff */
[----:B------:R-:W3:Y:S01]  /*0740*/  LDC.64 R6, c[0x0][0x380] ;  /* 0x0000e000ff067b82 */ /* 0x000ee20000000a00 */
[----:B0-----:R-:W-:-:S04]  /*0750*/  @P1 IMAD.WIDE.U32 R12, R15, 0x4, R12 ;  /* 0x000000040f0c1825 */ /* 0x001fc800078e000c */
[C---:B------:R-:W-:Y:S01]  /*0760*/  @P1 IMAD R15, R21.reuse, R3, R0 ;  /* 0x00000003150f1224 */ /* 0x040fe200078e0200 */
[----:B------:R-:W-:Y:S01]  /*0770*/  @P1 IADD3 R21, PT, PT, R21, 0x2, RZ ;  /* 0x0000000215151810 */ /* 0x000fe20007ffe0ff */
[----:B------:R-:W4:Y:S01]  /*0780*/  @P1 LDG.E.CONSTANT R13, desc[UR4][R12.64] ;  /* 0x000000040c0d1981 */ /* 0x000f22000c1e9900 */
[----:B------:R-:W0:Y:S01]  /*0790*/  LDC.64 R8, c[0x0][0x388] ;  /* 0x0000e200ff087b82 */ /* 0x000e220000000a00 */
[----:B-1----:R-:W-:Y:S01]  /*07a0*/  @P1 IMAD.WIDE R10, R15, 0x4, R10 ;  /* 0x000000040f0a1825 */ /* 0x002fe200078e020a */
[----:B------:R-:W-:Y:S02]  /*07b0*/  @!P0 IADD3 R17, PT, PT, R20, R21, RZ ;  /* 0x0000001514118210 */ /* 0x000fe40007ffe0ff */
[----:B--2---:R-:W-:Y:S01]  /*07c0*/  @P1 LEA R4, P2, R2, R4, 0x2 ;  /* 0x0000000402041211 */ /* 0x004fe200078410ff */
[----:B------:R-:W-:-:S03]  /*07d0*/  @!P0 IMAD R21, R21, R3, R0 ;  /* 0x0000000315158224 */ /* 0x000fc600078e0200 */
[----:B------:R-:W-:Y:S01]  /*07e0*/  @P1 LEA.HI.X R5, R2, R5, R14, 0x2, P2 ;  /* 0x0000000502051211 */ /* 0x000fe200010f140e */
[----:B------:R-:W-:Y:S01]  /*07f0*/  @P1 IMAD.WIDE R14, R3, 0x4, R10 ;  /* 0x00000004030e1825 */ /* 0x000fe200078e020a */
[----:B------:R-:W4:Y:S03]  /*0800*/  @P1 LDG.E.CONSTANT R2, desc[UR4][R10.64] ;  /* 0x000000040a021981 */ /* 0x000f26000c1e9900 */
[----:B---3--:R-:W-:Y:S01]  /*0810*/  @!P0 IMAD.WIDE.U32 R6, R17, 0x4, R6 ;  /* 0x0000000411068825 */ /* 0x008fe200078e0006 */
[----:B------:R-:W2:Y:S04]  /*0820*/  @P1 LDG.E.CONSTANT R5, desc[UR4][R4.64+0x4] ;  /* 0x0000040404051981 */ /* 0x000ea8000c1e9900 */
[----:B------:R-:W2:Y:S01]  /*0830*/  @P1 LDG.E.CONSTANT R14, desc[UR4][R14.64] ;  /* 0x000000040e0e1981 */ /* 0x000ea2000c1e9900 */
[----:B0-----:R-:W-:-:S03]  /*0840*/  @!P0 IMAD.WIDE R8, R21, 0x4, R8 ;  /* 0x0000000415088825 */ /* 0x001fc600078e0208 */
[----:B------:R-:W3:Y:S04]  /*0850*/  @!P0 LDG.E.CONSTANT R7, desc[UR4][R6.64] ;  /* 0x0000000406078981 */ /* 0x000ee8000c1e9900 */
[----:B------:R-:W3:Y:S01]  /*0860*/  @!P0 LDG.E.CONSTANT R8, desc[UR4][R8.64] ;  /* 0x0000000408088981 */ /* 0x000ee2000c1e9900 */
[----:B----4-:R-:W-:-:S04]  /*0870*/  @P1 FFMA R2, R13, R2, R24 ;  /* 0x000000020d021223 */ /* 0x010fc80000000018 */
[----:B--2---:R-:W-:-:S04]  /*0880*/  @P1 FFMA R24, R5, R14, R2 ;  /* 0x0000000e05181223 */ /* 0x004fc80000000002 */
[----:B---3--:R-:W-:-:S07]  /*0890*/  @!P0 FFMA R24, R7, R8, R24 ;  /* 0x0000000807188223 */ /* 0x008fce0000000018 */
.L_x_0:
[----:B------:R-:W0:Y:S01]  /*08a0*/  LDC.64 R4, c[0x0][0x390] ;  /* 0x0000e400ff047b82 */ /* 0x000e220000000a00 */
[----:B------:R-:W-:-:S04]  /*08b0*/  IMAD R3, R19, R3, R0 ;  /* 0x0000000313037224 */ /* 0x000fc800078e0200 */
[----:B0-----:R-:W-:-:S05]  /*08c0*/  IMAD.WIDE R2, R3, 0x4, R4 ;  /* 0x0000000403027825 */ /* 0x001fca00078e0204 */
[----:B------:R-:W-:Y:S01]  /*08d0*/  STG.E desc[UR4][R2.64], R24 ;  /* 0x0000001802007986 */ /* 0x000fe2000c101904 */
[----:B------:R-:W-:Y:S05]  /*08e0*/  EXIT ;  /* 0x000000000000794d */ /* 0x000fea0003800000 */
.L_x_4:
[----:B------:R-:W-:-:S00]  /*08f0*/  BRA `(.L_x_4) ;  /* 0xfffffffc00fc7947 */ /* 0x000fc0000383ffff */
[----:B------:R-:W-:-:S00]  /*0900*/  NOP ;  /* 0x0000000000007918 */ /* 0x000fc00000000000 */
[----:B------:R-:W-:-:S00]  /*0910*/  NOP ;  /* 0x0000000000007918 */ /* 0x000fc00000000000 */
[----:B------:R-:W-:-:S00]  /*0920*/  NOP ;  /* 0x0000000000007918 */ /* 0x000fc00000000000 */
[----:B------:R-:W-:-:S00]  /*0930*/  NOP ;  /* 0x0000000000007918 */ /* 0x000fc00000000000 */
[----:B------:R-:W-:-:S00]  /*0940*/  NOP ;  /* 0x0000000000007918 */ /* 0x000fc00000000000 */
[----:B------:R-:W-:-:S00]  /*0950*/  NOP ;  /* 0x0000000000007918 */ /* 0x000fc00000000000 */
[----:B------:R-:W-:-:S00]  /*0960*/  NOP ;  /* 0x0000000000007918 */ /* 0x000fc00000000000 */
[----:B------:R-:W-:-:S00]  /*0970*/  NOP ;  /* 0x0000000000007918 */ /* 0x000fc00000000000 */
.L_x_5:


//--------------------- .nv.shared.reserved.0     --------------------------
	.section	.nv.shared.reserved.0,"aw",@nobits
	.weak		__nv_reservedSMEM_offset_0_alias
	.size		__nv_reservedSMEM_offset_0_alias, 0, 64
	.other		__nv_reservedSMEM_offset_0_alias,@"STO_CUDA_RESERVED_SHARED STV_DEFAULT"
__nv_reservedSMEM_offset_0_alias:
	.zero		0
	.zero		64


//--------------------- .nv.constant0._Z15cuda_matrix_mulPfS_S_iii --------------------------
	.section	.nv.constant0._Z15cuda_matrix_mulPfS_S_iii,"a",@progbits
	.sectionflags	@""
	.align	4
.nv.constant0._Z15cuda_matrix_mulPfS_S_iii:
	.zero		932


//--------------------- SYMBOLS --------------------------

	.type		.nv.reservedSmem.offset0,@object
	.size		.nv.reservedSmem.offset0,0x4
